//
// Generated by NVIDIA NVVM Compiler
//
// Compiler Build ID: CL-36424714
// Cuda compilation tools, release 13.0, V13.0.88
// Based on NVVM 20.0.0
//

.version 9.0
.target sm_100
.address_size 64

	// .globl	_Z7dkernelv
.extern .func  (.param .b32 func_retval0) vprintf
(
	.param .b64 vprintf_param_0,
	.param .b64 vprintf_param_1
)
;
.global .align 1 .b8 $str[21] = {104, 101, 108, 108, 111, 32, 119, 111, 114, 108, 100, 32, 102, 114, 111, 109, 32, 37, 100, 10};

.visible .entry _Z7dkernelv()
{
	.local .align 8 .b8 	__local_depot0[8];
	.reg .b64 	%SP;
	.reg .b64 	%SPL;
	.reg .b32 	%r<4>;
	.reg .b64 	%rd<5>;

	mov.u64 	%SPL, __local_depot0;
	cvta.local.u64 	%SP, %SPL;
	add.u64 	%rd1, %SP, 0;
	add.u64 	%rd2, %SPL, 0;
	mov.u32 	%r1, %tid.x;
	st.local.u32 	[%rd2], %r1;
	mov.u64 	%rd3, $str;
	cvta.global.u64 	%rd4, %rd3;
	{ // callseq 0, 0
	.param .b64 param0;
	st.param.b64 	[param0], %rd4;
	.param .b64 param1;
	st.param.b64 	[param1], %rd1;
	.param .b32 retval0;
	call.uni (retval0), 
	vprintf, 
	(
	param0, 
	param1
	);
	ld.param.b32 	%r2, [retval0];
	} // callseq 0
	ret;

}


// ===== COMPILED SASS (sm_100) =====

	.target	sm_100

	.elftype	@"ET_EXEC"


//--------------------- .note.nv.tkinfo           --------------------------
	.section	.note.nv.tkinfo,"",@"SHT_NOTE"
	.sectionflags	@"SHF_NOTE_NV_TKINFO"
	.tkinfo
        /*0018*/ 	.word	0x00000002
        /*0030*/ 	.string	""
        /*0030*/ 	.string	"ptxas"
        /*0030*/ 	.string	"Cuda compilation tools, release 13.0, V13.0.88"
        /*0030*/ 	.string	"Build cuda_13.0.r13.0/compiler.36424714_0"
        /*0030*/ 	.string	"-arch sm_100 -m 64 "



//--------------------- .note.nv.cuinfo           --------------------------
	.section	.note.nv.cuinfo,"",@"SHT_NOTE"
	.sectionflags	@"SHF_NOTE_NV_CUINFO"
        /*0018*/ 	.short	0x0002
        /*001a*/ 	.short	0x0064
        /*001c*/ 	.short	0x0082
	.zero		2


//--------------------- .nv.info                  --------------------------
	.section	.nv.info,"",@"SHT_CUDA_INFO"
	.align	4


	//----- nvinfo : EIATTR_REGCOUNT
	.align		4
        /*0000*/ 	.byte	0x04, 0x2f
        /*0002*/ 	.short	(.L_2 - .L_1)
	.align		4
.L_1:
        /*0004*/ 	.word	index@(_Z7dkernelv)
        /*0008*/ 	.word	0x00000018


	//----- nvinfo : EIATTR_FRAME_SIZE
	.align		4
.L_2:
        /*000c*/ 	.byte	0x04, 0x11
        /*000e*/ 	.short	(.L_4 - .L_3)
	.align		4
.L_3:
        /*0010*/ 	.word	index@(_Z7dkernelv)
        /*0014*/ 	.word	0x00000008


	//----- nvinfo : EIATTR_MIN_STACK_SIZE
	.align		4
.L_4:
        /*0018*/ 	.byte	0x04, 0x12
        /*001a*/ 	.short	(.L_6 - .L_5)
	.align		4
.L_5:
        /*001c*/ 	.word	index@(_Z7dkernelv)
        /*0020*/ 	.word	0x00000008
.L_6:


//--------------------- .nv.compat                --------------------------
	.section	.nv.compat,"",@"SHT_CUDA_COMPAT_INFO"
	.align	4
        /*0000*/ 	.byte	0x02, 0x09, 0x00, 0x00, 0x02, 0x02, 0x01, 0x00, 0x02, 0x05, 0x05, 0x00, 0x03, 0x07, 0x01, 0x01
        /*0010*/ 	.byte	0x02, 0x03, 0x00, 0x00, 0x02, 0x06, 0x01, 0x00, 0x04, 0x0b, 0x08, 0x00, 0x09, 0x00, 0x00, 0x00
        /*0020*/ 	.byte	0x00, 0x00, 0x00, 0x00


//--------------------- .nv.info._Z7dkernelv      --------------------------
	.section	.nv.info._Z7dkernelv,"",@"SHT_CUDA_INFO"
	.sectionflags	@""
	.align	4


	//----- nvinfo : EIATTR_CUDA_API_VERSION
	.align		4
        /*0000*/ 	.byte	0x04, 0x37
        /*0002*/ 	.short	(.L_8 - .L_7)
.L_7:
        /*0004*/ 	.word	0x00000082


	//----- nvinfo : EIATTR_SPARSE_MMA_MASK
	.align		4
.L_8:
        /*0008*/ 	.byte	0x03, 0x50
        /*000a*/ 	.short	0x0000


	//----- nvinfo : EIATTR_MAXREG_COUNT
	.align		4
        /*000c*/ 	.byte	0x03, 0x1b
        /*000e*/ 	.short	0x00ff


	//----- nvinfo : EIATTR_EXTERNS
	.align		4
        /*0010*/ 	.byte	0x04, 0x0f
        /*0012*/ 	.short	(.L_10 - .L_9)


	//   ....[0]....
	.align		4
.L_9:
        /*0014*/ 	.word	index@(vprintf)


	//----- nvinfo : EIATTR_MERCURY_ISA_VERSION
	.align		4
.L_10:
        /*0018*/ 	.byte	0x03, 0x5f
        /*001a*/ 	.short	0x0101


	//----- nvinfo : EIATTR_VRC_CTA_INIT_COUNT
	.align		4
        /*001c*/ 	.byte	0x02, 0x4a
	.zero		1
	.zero		1


	//----- nvinfo : EIATTR_SYSCALL_OFFSETS
	.align		4
        /*0020*/ 	.byte	0x04, 0x46
        /*0022*/ 	.short	(.L_12 - .L_11)


	//   ....[0]....
.L_11:
        /*0024*/ 	.word	0x000000e0


	//----- nvinfo : EIATTR_EXIT_INSTR_OFFSETS
	.align		4
.L_12:
        /*0028*/ 	.byte	0x04, 0x1c
        /*002a*/ 	.short	(.L_14 - .L_13)


	//   ....[0]....
.L_13:
        /*002c*/ 	.word	0x000000f0


	//----- nvinfo : EIATTR_SW_WAR
	.align		4
.L_14:
        /*0030*/ 	.byte	0x04, 0x36
        /*0032*/ 	.short	(.L_16 - .L_15)
.L_15:
        /*0034*/ 	.word	0x00000008
.L_16:


//--------------------- .nv.callgraph             --------------------------
	.section	.nv.callgraph,"",@"SHT_CUDA_CALLGRAPH"
	.align	4
	.sectionentsize	8
	.align		4
        /*0000*/ 	.word	0x00000000
	.align		4
        /*0004*/ 	.word	0xffffffff
	.align		4
        /*0008*/ 	.word	index@(_Z7dkernelv)
	.align		4
        /*000c*/ 	.word	index@(vprintf)
	.align		4
        /*0010*/ 	.word	0x00000000
	.align		4
        /*0014*/ 	.word	0xfffffffe
	.align		4
        /*0018*/ 	.word	0x00000000
	.align		4
        /*001c*/ 	.word	0xfffffffd
	.align		4
        /*0020*/ 	.word	0x00000000
	.align		4
        /*0024*/ 	.word	0xfffffffc


//--------------------- .nv.constant4             --------------------------
	.section	.nv.constant4,"a",@progbits
	.align	8
	.align		8
.nv.constant4:
        /*0000*/ 	.dword	vprintf
	.align		8
        /*0008*/ 	.dword	$str


//--------------------- .text._Z7dkernelv         --------------------------
	.section	.text._Z7dkernelv,"ax",@progbits
	.align	128
        .global         _Z7dkernelv
        .type           _Z7dkernelv,@function
        .size           _Z7dkernelv,(.L_x_2 - _Z7dkernelv)
        .other          _Z7dkernelv,@"STO_CUDA_ENTRY STV_DEFAULT"
_Z7dkernelv:
.text._Z7dkernelv:
[----:B------:R-:W0:Y:S01]  /*0000*/  LDC R1, c[0x0][0x37c] ;  /* 0x0000df00ff017b82 */ /* 0x000e220000000800 */
[----:B------:R-:W1:Y:S01]  /*0010*/  S2R R8, SR_TID.X ;  /* 0x0000000000087919 */ /* 0x000e620000002100 */
[----:B0-----:R-:W-:Y:S01]  /*0020*/  VIADD R1, R1, 0xfffffff8 ;  /* 0xfffffff801017836 */ /* 0x001fe20000000000 */
[----:B------:R-:W-:Y:S01]  /*0030*/  MOV R0, 0x0 ;  /* 0x0000000000007802 */ /* 0x000fe20000000f00 */
[----:B------:R-:W0:Y:S04]  /*0040*/  LDCU UR4, c[0x0][0x2f8] ;  /* 0x00005f00ff0477ac */ /* 0x000e280008000800 */
[----:B------:R2:W3:Y:S01]  /*0050*/  LDC.64 R2, c[0x4][R0] ;  /* 0x0100000000027b82 */ /* 0x0004e20000000a00 */
[----:B------:R-:W4:Y:S01]  /*0060*/  LDCU.64 UR6, c[0x4][0x8] ;  /* 0x01000100ff0677ac */ /* 0x000f220008000a00 */
[----:B------:R-:W5:Y:S01]  /*0070*/  LDCU UR5, c[0x0][0x2fc] ;  /* 0x00005f80ff0577ac */ /* 0x000f620008000800 */
[----:B0-----:R-:W-:Y:S01]  /*0080*/  IADD3 R6, P0, PT, R1, UR4, RZ ;  /* 0x0000000401067c10 */ /* 0x001fe2000ff1e0ff */
[----:B----4-:R-:W-:Y:S01]  /*0090*/  IMAD.U32 R4, RZ, RZ, UR6 ;  /* 0x00000006ff047e24 */ /* 0x010fe2000f8e00ff */
[----:B------:R-:W-:-:S03]  /*00a0*/  MOV R5, UR7 ;  /* 0x0000000700057c02 */ /* 0x000fc60008000f00 */
[----:B-----5:R-:W-:Y:S01]  /*00b0*/  IMAD.X R7, RZ, RZ, UR5, P0 ;  /* 0x00000005ff077e24 */ /* 0x020fe200080e06ff */
[----:B-1----:R2:W-:Y:S07]  /*00c0*/  STL [R1], R8 ;  /* 0x0000000801007387 */ /* 0x0025ee0000100800 */
[----:B------:R-:W-:-:S07]  /*00d0*/  LEPC R20, `(.L_x_0) ;  /* 0x000000001014794e */ /* 0x000fce0000000000 */
[----:B--23--:R-:W-:Y:S05]  /*00e0*/  CALL.ABS.NOINC R2 ;  /* 0x0000000002007343 */ /* 0x00cfea0003c00000 */
.L_x_0:
[----:B------:R-:W-:Y:S05]  /*00f0*/  EXIT ;  /* 0x000000000000794d */ /* 0x000fea0003800000 */
.L_x_1:
[----:B------:R-:W-:-:S00]  /*0100*/  BRA `(.L_x_1) ;  /* 0xfffffffc00fc7947 */ /* 0x000fc0000383ffff */
[----:B------:R-:W-:-:S00]  /*0110*/  NOP ;  /* 0x0000000000007918 */ /* 0x000fc00000000000 */
        /* <DEDUP_REMOVED lines=14> */
.L_x_2:


//--------------------- .nv.global.init           --------------------------
	.section	.nv.global.init,"aw",@progbits
.nv.global.init:
	.type		$str,@object
	.size		$str,(.L_0 - $str)
$str:
        /*0000*/ 	.byte	0x68, 0x65, 0x6c, 0x6c, 0x6f, 0x20, 0x77, 0x6f, 0x72, 0x6c, 0x64, 0x20, 0x66, 0x72, 0x6f, 0x6d
        /*0010*/ 	.byte	0x20, 0x25, 0x64, 0x0a, 0x00
.L_0:


//--------------------- .nv.shared.reserved.0     --------------------------
	.section	.nv.shared.reserved.0,"aw",@nobits
	.weak		__nv_reservedSMEM_offset_0_alias
	.size		__nv_reservedSMEM_offset_0_alias, 0, 64
	.other		__nv_reservedSMEM_offset_0_alias,@"STO_CUDA_RESERVED_SHARED STV_DEFAULT"
__nv_reservedSMEM_offset_0_alias:
	.zero		0
	.zero		64


//--------------------- .nv.constant0._Z7dkernelv --------------------------
	.section	.nv.constant0._Z7dkernelv,"a",@progbits
	.sectionflags	@""
	.align	4
.nv.constant0._Z7dkernelv:
	.zero		896


//--------------------- SYMBOLS --------------------------

	.type		.nv.reservedSmem.offset0,@object
	.size		.nv.reservedSmem.offset0,0x4
	.type		vprintf,@function
